	.headerflags	@"EF_CUDA_TEXMODE_UNIFIED EF_CUDA_64BIT_ADDRESS EF_CUDA_ACCELERATORS EF_CUDA_SM90 EF_CUDA_VIRTUAL_SM(EF_CUDA_SM90)"
	.elftype	@"ET_EXEC"


//--------------------- .nv.info                  --------------------------
	.section	.nv.info,"",@"SHT_CUDA_INFO"
	.align	4


	//----- nvinfo : EIATTR_REGCOUNT
	.align		4
        /*0000*/ 	.byte	0x04, 0x2f
        /*0002*/ 	.short	(.L_1 - .L_0)
	.align		4
.L_0:
        /*0004*/ 	.word	index@(triton_poi_fused_div_9)
        /*0008*/ 	.word	0x00000013


	//----- nvinfo : EIATTR_MIN_STACK_SIZE
	.align		4
.L_1:
        /*000c*/ 	.byte	0x04, 0x12
        /*000e*/ 	.short	(.L_3 - .L_2)
	.align		4
.L_2:
        /*0010*/ 	.word	index@(triton_poi_fused_div_9)
        /*0014*/ 	.word	0x00000000


	//----- nvinfo : EIATTR_FRAME_SIZE
	.align		4
.L_3:
        /*0018*/ 	.byte	0x04, 0x11
        /*001a*/ 	.short	(.L_5 - .L_4)
	.align		4
.L_4:
        /*001c*/ 	.word	index@(triton_poi_fused_div_9)
        /*0020*/ 	.word	0x00000000


	//----- nvinfo : EIATTR_MIN_STACK_SIZE
	.align		4
.L_5:
        /*0024*/ 	.byte	0x04, 0x12
        /*0026*/ 	.short	(.L_7 - .L_6)
	.align		4
.L_6:
        /*0028*/ 	.word	index@(triton_poi_fused_div_9)
        /*002c*/ 	.word	0x00000000
.L_7:


//--------------------- .nv.info.triton_poi_fused_div_9 --------------------------
	.section	.nv.info.triton_poi_fused_div_9,"",@"SHT_CUDA_INFO"
	.sectionflags	@""
	.align	4


	//----- nvinfo : EIATTR_CUDA_API_VERSION
	.align		4
        /*0000*/ 	.byte	0x04, 0x37
        /*0002*/ 	.short	(.L_9 - .L_8)
.L_8:
        /*0004*/ 	.word	0x0000007c


	//----- nvinfo : EIATTR_KPARAM_INFO
	.align		4
.L_9:
        /*0008*/ 	.byte	0x04, 0x17
        /*000a*/ 	.short	(.L_11 - .L_10)
.L_10:
        /*000c*/ 	.word	0x00000000
        /*0010*/ 	.short	0x0004
        /*0012*/ 	.short	0x0020
        /*0014*/ 	.byte	0x00, 0xf0, 0x11, 0x00


	//----- nvinfo : EIATTR_KPARAM_INFO
	.align		4
.L_11:
        /*0018*/ 	.byte	0x04, 0x17
        /*001a*/ 	.short	(.L_13 - .L_12)
.L_12:
        /*001c*/ 	.word	0x00000000
        /*0020*/ 	.short	0x0003
        /*0022*/ 	.short	0x0018
        /*0024*/ 	.byte	0x00, 0xf4, 0x21, 0x00


	//----- nvinfo : EIATTR_KPARAM_INFO
	.align		4
.L_13:
        /*0028*/ 	.byte	0x04, 0x17
        /*002a*/ 	.short	(.L_15 - .L_14)
.L_14:
        /*002c*/ 	.word	0x00000000
        /*0030*/ 	.short	0x0002
        /*0032*/ 	.short	0x0010
        /*0034*/ 	.byte	0x00, 0xf4, 0x21, 0x00


	//----- nvinfo : EIATTR_KPARAM_INFO
	.align		4
.L_15:
        /*0038*/ 	.byte	0x04, 0x17
        /*003a*/ 	.short	(.L_17 - .L_16)
.L_16:
        /*003c*/ 	.word	0x00000000
        /*0040*/ 	.short	0x0001
        /*0042*/ 	.short	0x0008
        /*0044*/ 	.byte	0x00, 0xf4, 0x21, 0x00


	//----- nvinfo : EIATTR_KPARAM_INFO
	.align		4
.L_17:
        /*0048*/ 	.byte	0x04, 0x17
        /*004a*/ 	.short	(.L_19 - .L_18)
.L_18:
        /*004c*/ 	.word	0x00000000
        /*0050*/ 	.short	0x0000
        /*0052*/ 	.short	0x0000
        /*0054*/ 	.byte	0x00, 0xf4, 0x21, 0x00


	//----- nvinfo : EIATTR_SPARSE_MMA_MASK
	.align		4
.L_19:
        /*0058*/ 	.byte	0x03, 0x50
        /*005a*/ 	.short	0x0000


	//----- nvinfo : EIATTR_MAXREG_COUNT
	.align		4
        /*005c*/ 	.byte	0x03, 0x1b
        /*005e*/ 	.short	0x00ff


	//----- nvinfo : EIATTR_EXIT_INSTR_OFFSETS
	.align		4
        /*0060*/ 	.byte	0x04, 0x1c
        /*0062*/ 	.short	(.L_21 - .L_20)


	//   ....[0]....
.L_20:
        /*0064*/ 	.word	0x00000380


	//   ....[1]....
        /*0068*/ 	.word	0x000003a0


	//----- nvinfo : EIATTR_REQNTID
	.align		4
.L_21:
        /*006c*/ 	.byte	0x04, 0x10
        /*006e*/ 	.short	(.L_23 - .L_22)
.L_22:
        /*0070*/ 	.word	0x00000080
        /*0074*/ 	.word	0x00000001
        /*0078*/ 	.word	0x00000001


	//----- nvinfo : EIATTR_CBANK_PARAM_SIZE
	.align		4
.L_23:
        /*007c*/ 	.byte	0x03, 0x19
        /*007e*/ 	.short	0x0024


	//----- nvinfo : EIATTR_PARAM_CBANK
	.align		4
        /*0080*/ 	.byte	0x04, 0x0a
        /*0082*/ 	.short	(.L_25 - .L_24)
	.align		4
.L_24:
        /*0084*/ 	.word	index@(.nv.constant0.triton_poi_fused_div_9)
        /*0088*/ 	.short	0x0210
        /*008a*/ 	.short	0x0024


	//----- nvinfo : EIATTR_SW_WAR
	.align		4
.L_25:
        /*008c*/ 	.byte	0x04, 0x36
        /*008e*/ 	.short	(.L_27 - .L_26)
.L_26:
        /*0090*/ 	.word	0x00000008
.L_27:


//--------------------- .nv.callgraph             --------------------------
	.section	.nv.callgraph,"",@"SHT_CUDA_CALLGRAPH"
	.align	4
	.sectionentsize	8
	.align		4
        /*0000*/ 	.word	0x00000000
	.align		4
        /*0004*/ 	.word	0xffffffff
	.align		4
        /*0008*/ 	.word	0x00000000
	.align		4
        /*000c*/ 	.word	0xfffffffe
	.align		4
        /*0010*/ 	.word	0x00000000
	.align		4
        /*0014*/ 	.word	0xfffffffd
	.align		4
        /*0018*/ 	.word	0x00000000
	.align		4
        /*001c*/ 	.word	0xfffffffc


//--------------------- .text.triton_poi_fused_div_9 --------------------------
	.section	.text.triton_poi_fused_div_9,"ax",@progbits
	.align	128
        .global         triton_poi_fused_div_9
        .type           triton_poi_fused_div_9,@function
        .size           triton_poi_fused_div_9,(.L_x_1 - triton_poi_fused_div_9)
        .other          triton_poi_fused_div_9,@"STO_CUDA_ENTRY STV_DEFAULT"
triton_poi_fused_div_9:
.text.triton_poi_fused_div_9:
[----:B------:R-:W0:Y:S01]  /*0000*/  LDC R1, c[0x0][0x28] ;  /* 0x00000a00ff017b82 */ /* 0x000e220000000800 */
[----:B------:R-:W1:Y:S07]  /*0010*/  S2R R0, SR_TID.X ;  /* 0x0000000000007919 */ /* 0x000e6e0000002100 */
[----:B------:R-:W2:Y:S01]  /*0020*/  LDC.64 R8, c[0x0][0x218] ;  /* 0x00008600ff087b82 */ /* 0x000ea20000000a00 */
[----:B------:R-:W-:Y:S01]  /*0030*/  ULDC.64 UR4, c[0x0][0x208] ;  /* 0x0000820000047ab9 */ /* 0x000fe20000000a00 */
[----:B------:R-:W3:Y:S06]  /*0040*/  S2R R5, SR_CTAID.X ;  /* 0x0000000000057919 */ /* 0x000eec0000002500 */
[----:B------:R-:W4:Y:S01]  /*0050*/  LDC.64 R2, c[0x0][0x210] ;  /* 0x00008400ff027b82 */ /* 0x000f220000000a00 */
[----:B------:R-:W-:-:S02]  /*0060*/  CS2R R6, SRZ ;  /* 0x0000000000067805 */ /* 0x000fc4000001ff00 */
[----:B------:R-:W-:-:S05]  /*0070*/  CS2R R10, SRZ ;  /* 0x00000000000a7805 */ /* 0x000fca000001ff00 */
[----:B------:R-:W5:Y:S01]  /*0080*/  LDC.64 R12, c[0x0][0x220] ;  /* 0x00008800ff0c7b82 */ /* 0x000f620000000a00 */
[----:B--2---:R2:W5:Y:S07]  /*0090*/  LDG.E R16, desc[UR4][R8.64] ;  /* 0x0000000408107981 */ /* 0x00456e000c1e1900 */
[----:B------:R-:W5:Y:S01]  /*00a0*/  LDC.64 R14, c[0x0][0x228] ;  /* 0x00008a00ff0e7b82 */ /* 0x000f620000000a00 */
[----:B-1----:R-:W-:-:S04]  /*00b0*/  SHF.L.U32 R0, R0, 0x2, RZ ;  /* 0x0000000200007819 */ /* 0x002fc800000006ff */
[----:B------:R-:W-:-:S04]  /*00c0*/  LOP3.LUT R0, R0, 0x1fc, RZ, 0xc0, !PT ;  /* 0x000001fc00007812 */ /* 0x000fc800078ec0ff */
[----:B---3--:R-:W-:-:S04]  /*00d0*/  LEA R0, R5, R0, 0xa ;  /* 0x0000000005007211 */ /* 0x008fc800078e50ff */
[----:B------:R-:W-:Y:S02]  /*00e0*/  IADD3 R4, R0, 0x200, RZ ;  /* 0x0000020000047810 */ /* 0x000fe40007ffe0ff */
[----:B------:R-:W-:Y:S02]  /*00f0*/  ISETP.GE.AND P2, PT, R0, 0x14800, PT ;  /* 0x000148000000780c */ /* 0x000fe40003f46270 */
[----:B------:R-:W-:Y:S02]  /*0100*/  ISETP.GE.AND P3, PT, R4, 0x14800, PT ;  /* 0x000148000400780c */ /* 0x000fe40003f66270 */
[----:B------:R-:W-:Y:S02]  /*0110*/  CS2R R4, SRZ ;  /* 0x0000000000047805 */ /* 0x000fe4000001ff00 */
[----:B--2---:R-:W-:Y:S01]  /*0120*/  CS2R R8, SRZ ;  /* 0x0000000000087805 */ /* 0x004fe2000001ff00 */
[----:B----4-:R-:W-:-:S06]  /*0130*/  IMAD.WIDE R2, R0, 0x4, R2 ;  /* 0x0000000400027825 */ /* 0x010fcc00078e0202 */
[----:B------:R-:W2:Y:S04]  /*0140*/  @!P2 LDG.E.128 R4, desc[UR4][R2.64] ;  /* 0x000000040204a981 */ /* 0x000ea8000c1e1d00 */
[----:B------:R1:W3:Y:S01]  /*0150*/  @!P3 LDG.E.128 R8, desc[UR4][R2.64+0x800] ;  /* 0x000800040208b981 */ /* 0x0002e2000c1e1d00 */
[----:B-----5:R-:W-:-:S04]  /*0160*/  IMAD.WIDE R12, R0, 0x4, R12 ;  /* 0x00000004000c7825 */ /* 0x020fc800078e020c */
[----:B01----:R-:W-:Y:S01]  /*0170*/  IMAD.WIDE R2, R0, 0x4, R14 ;  /* 0x0000000400027825 */ /* 0x003fe200078e020e */
[C---:B------:R-:W-:Y:S02]  /*0180*/  FSETP.GT.AND P0, PT, |R16|.reuse, 8.50705917302346158658e+37, PT ;  /* 0x7e8000001000780b */ /* 0x040fe40003f04200 */
[----:B------:R-:W-:-:S11]  /*0190*/  FSETP.GEU.AND P1, PT, |R16|, 1.175494350822287508e-38, PT ;  /* 0x008000001000780b */ /* 0x000fd60003f2e200 */
[----:B------:R-:W-:-:S04]  /*01a0*/  @P0 FMUL R16, R16, 0.25 ;  /* 0x3e80000010100820 */ /* 0x000fc80000400000 */
[----:B------:R-:W-:-:S06]  /*01b0*/  @!P1 FMUL R16, R16, 16777216 ;  /* 0x4b80000010109820 */ /* 0x000fcc0000400000 */
[----:B------:R-:W0:Y:S01]  /*01c0*/  MUFU.RCP R16, R16 ;  /* 0x0000001000107308 */ /* 0x000e220000001000 */
[----:B--2---:R-:W-:Y:S01]  /*01d0*/  @P0 FMUL R4, R4, 0.25 ;  /* 0x3e80000004040820 */ /* 0x004fe20000400000 */
[----:B------:R-:W-:Y:S01]  /*01e0*/  @P0 FMUL R5, R5, 0.25 ;  /* 0x3e80000005050820 */ /* 0x000fe20000400000 */
[----:B------:R-:W-:Y:S01]  /*01f0*/  @P0 FMUL R6, R6, 0.25 ;  /* 0x3e80000006060820 */ /* 0x000fe20000400000 */
[----:B------:R-:W-:Y:S01]  /*0200*/  @P0 FMUL R7, R7, 0.25 ;  /* 0x3e80000007070820 */ /* 0x000fe20000400000 */
[----:B---3--:R-:W-:Y:S01]  /*0210*/  @P0 FMUL R8, R8, 0.25 ;  /* 0x3e80000008080820 */ /* 0x008fe20000400000 */
[----:B------:R-:W-:Y:S01]  /*0220*/  @P0 FMUL R9, R9, 0.25 ;  /* 0x3e80000009090820 */ /* 0x000fe20000400000 */
[----:B------:R-:W-:Y:S01]  /*0230*/  @P0 FMUL R10, R10, 0.25 ;  /* 0x3e8000000a0a0820 */ /* 0x000fe20000400000 */
[----:B------:R-:W-:Y:S01]  /*0240*/  @P0 FMUL R11, R11, 0.25 ;  /* 0x3e8000000b0b0820 */ /* 0x000fe20000400000 */
[----:B------:R-:W-:Y:S01]  /*0250*/  @!P1 FMUL R4, R4, 16777216 ;  /* 0x4b80000004049820 */ /* 0x000fe20000400000 */
[----:B------:R-:W-:Y:S01]  /*0260*/  @!P1 FMUL R5, R5, 16777216 ;  /* 0x4b80000005059820 */ /* 0x000fe20000400000 */
[----:B------:R-:W-:Y:S01]  /*0270*/  @!P1 FMUL R6, R6, 16777216 ;  /* 0x4b80000006069820 */ /* 0x000fe20000400000 */
[----:B------:R-:W-:Y:S01]  /*0280*/  @!P1 FMUL R7, R7, 16777216 ;  /* 0x4b80000007079820 */ /* 0x000fe20000400000 */
[----:B------:R-:W-:Y:S01]  /*0290*/  @!P1 FMUL R8, R8, 16777216 ;  /* 0x4b80000008089820 */ /* 0x000fe20000400000 */
[----:B------:R-:W-:Y:S01]  /*02a0*/  @!P1 FMUL R9, R9, 16777216 ;  /* 0x4b80000009099820 */ /* 0x000fe20000400000 */
[----:B------:R-:W-:Y:S01]  /*02b0*/  @!P1 FMUL R10, R10, 16777216 ;  /* 0x4b8000000a0a9820 */ /* 0x000fe20000400000 */
[----:B------:R-:W-:Y:S01]  /*02c0*/  @!P1 FMUL R11, R11, 16777216 ;  /* 0x4b8000000b0b9820 */ /* 0x000fe20000400000 */
[C---:B0-----:R-:W-:Y:S01]  /*02d0*/  FMUL R4, R16.reuse, R4 ;  /* 0x0000000410047220 */ /* 0x041fe20000400000 */
[C---:B------:R-:W-:Y:S01]  /*02e0*/  FMUL R5, R16.reuse, R5 ;  /* 0x0000000510057220 */ /* 0x040fe20000400000 */
[C---:B------:R-:W-:Y:S01]  /*02f0*/  FMUL R6, R16.reuse, R6 ;  /* 0x0000000610067220 */ /* 0x040fe20000400000 */
[C---:B------:R-:W-:Y:S01]  /*0300*/  FMUL R7, R16.reuse, R7 ;  /* 0x0000000710077220 */ /* 0x040fe20000400000 */
[C---:B------:R-:W-:Y:S01]  /*0310*/  FMUL R8, R16.reuse, R8 ;  /* 0x0000000810087220 */ /* 0x040fe20000400000 */
[C---:B------:R-:W-:Y:S01]  /*0320*/  FMUL R9, R16.reuse, R9 ;  /* 0x0000000910097220 */ /* 0x040fe20000400000 */
[C---:B------:R-:W-:Y:S01]  /*0330*/  FMUL R10, R16.reuse, R10 ;  /* 0x0000000a100a7220 */ /* 0x040fe20000400000 */
[----:B------:R-:W-:Y:S01]  /*0340*/  FMUL R11, R16, R11 ;  /* 0x0000000b100b7220 */ /* 0x000fe20000400000 */
[----:B------:R0:W-:Y:S04]  /*0350*/  @!P2 STG.E.128 desc[UR4][R12.64], R4 ;  /* 0x000000040c00a986 */ /* 0x0001e8000c101d04 */
[----:B------:R0:W-:Y:S04]  /*0360*/  @!P3 STG.E.128 desc[UR4][R12.64+0x800], R8 ;  /* 0x000800080c00b986 */ /* 0x0001e8000c101d04 */
[----:B------:R0:W-:Y:S02]  /*0370*/  @!P2 STG.E.128 desc[UR4][R2.64], R4 ;  /* 0x000000040200a986 */ /* 0x0001e4000c101d04 */
[----:B0-----:R-:W-:Y:S05]  /*0380*/  @P3 EXIT ;  /* 0x000000000000394d */ /* 0x001fea0003800000 */
[----:B------:R-:W-:Y:S01]  /*0390*/  STG.E.128 desc[UR4][R2.64+0x800], R8 ;  /* 0x0008000802007986 */ /* 0x000fe2000c101d04 */
[----:B------:R-:W-:Y:S05]  /*03a0*/  EXIT ;  /* 0x000000000000794d */ /* 0x000fea0003800000 */
.L_x_0:
[----:B------:R-:W-:-:S00]  /*03b0*/  BRA `(.L_x_0) ;  /* 0xfffffffc00fc7947 */ /* 0x000fc0000383ffff */
[----:B------:R-:W-:-:S00]  /*03c0*/  NOP ;  /* 0x0000000000007918 */ /* 0x000fc00000000000 */
        /* <DEDUP_REMOVED lines=11> */
.L_x_1:


//--------------------- .nv.constant0.triton_poi_fused_div_9 --------------------------
	.section	.nv.constant0.triton_poi_fused_div_9,"a",@progbits
	.sectionflags	@""
	.align	4
.nv.constant0.triton_poi_fused_div_9:
	.zero		564
